//
// Generated by NVIDIA NVVM Compiler
//
// Compiler Build ID: CL-36424714
// Cuda compilation tools, release 13.0, V13.0.88
// Based on NVVM 20.0.0
//

.version 9.0
.target sm_100
.address_size 64

	// .globl	_Z12matMul_naivePKfS0_Pfi

.visible .entry _Z12matMul_naivePKfS0_Pfi(
	.param .u64 .ptr .align 1 _Z12matMul_naivePKfS0_Pfi_param_0,
	.param .u64 .ptr .align 1 _Z12matMul_naivePKfS0_Pfi_param_1,
	.param .u64 .ptr .align 1 _Z12matMul_naivePKfS0_Pfi_param_2,
	.param .u32 _Z12matMul_naivePKfS0_Pfi_param_3
)
{
	.reg .pred 	%p<10>;
	.reg .b32 	%r<40>;
	.reg .b32 	%f<67>;
	.reg .b64 	%rd<67>;

	ld.param.u64 	%rd14, [_Z12matMul_naivePKfS0_Pfi_param_0];
	ld.param.u64 	%rd15, [_Z12matMul_naivePKfS0_Pfi_param_1];
	ld.param.u32 	%r18, [_Z12matMul_naivePKfS0_Pfi_param_3];
	cvta.to.global.u64 	%rd1, %rd15;
	cvta.to.global.u64 	%rd2, %rd14;
	mov.u32 	%r19, %ctaid.y;
	mov.u32 	%r20, %ntid.y;
	mov.u32 	%r21, %tid.y;
	mad.lo.s32 	%r1, %r19, %r20, %r21;
	mov.u32 	%r22, %ctaid.x;
	mov.u32 	%r23, %ntid.x;
	mov.u32 	%r24, %tid.x;
	mad.lo.s32 	%r2, %r22, %r23, %r24;
	max.s32 	%r25, %r1, %r2;
	setp.ge.s32 	%p1, %r25, %r18;
	@%p1 bra 	$L__BB0_13;
	mul.lo.s32 	%r3, %r18, %r1;
	and.b32  	%r4, %r18, 7;
	setp.lt.u32 	%p2, %r18, 8;
	mov.f32 	%f66, 0f00000000;
	mov.b32 	%r38, 0;
	@%p2 bra 	$L__BB0_4;
	and.b32  	%r38, %r18, 2147483640;
	neg.s32 	%r36, %r38;
	mul.wide.s32 	%rd16, %r18, 4;
	add.s64 	%rd3, %rd1, %rd16;
	shl.b32 	%r7, %r18, 3;
	mul.wide.s32 	%rd17, %r18, 8;
	add.s64 	%rd4, %rd1, %rd17;
	mul.wide.s32 	%rd18, %r18, 12;
	add.s64 	%rd5, %rd1, %rd18;
	mul.wide.s32 	%rd19, %r18, 16;
	add.s64 	%rd6, %rd1, %rd19;
	mul.wide.s32 	%rd20, %r18, 20;
	add.s64 	%rd7, %rd1, %rd20;
	mul.wide.s32 	%rd21, %r18, 24;
	add.s64 	%rd8, %rd1, %rd21;
	mul.wide.s32 	%rd22, %r18, 28;
	add.s64 	%rd9, %rd1, %rd22;
	mul.wide.u32 	%rd23, %r3, 4;
	add.s64 	%rd24, %rd23, %rd2;
	add.s64 	%rd66, %rd24, 16;
	mov.f32 	%f66, 0f00000000;
	mov.u32 	%r35, %r2;
$L__BB0_3:
	.pragma "nounroll";
	mul.wide.s32 	%rd25, %r35, 4;
	add.s64 	%rd26, %rd3, %rd25;
	add.s64 	%rd27, %rd4, %rd25;
	add.s64 	%rd28, %rd5, %rd25;
	add.s64 	%rd29, %rd6, %rd25;
	add.s64 	%rd30, %rd7, %rd25;
	add.s64 	%rd31, %rd8, %rd25;
	add.s64 	%rd32, %rd9, %rd25;
	add.s64 	%rd33, %rd1, %rd25;
	ld.global.f32 	%f16, [%rd66+-16];
	ld.global.f32 	%f17, [%rd33];
	fma.rn.f32 	%f18, %f16, %f17, %f66;
	ld.global.f32 	%f19, [%rd66+-12];
	ld.global.f32 	%f20, [%rd26];
	fma.rn.f32 	%f21, %f19, %f20, %f18;
	ld.global.f32 	%f22, [%rd66+-8];
	ld.global.f32 	%f23, [%rd27];
	fma.rn.f32 	%f24, %f22, %f23, %f21;
	ld.global.f32 	%f25, [%rd66+-4];
	ld.global.f32 	%f26, [%rd28];
	fma.rn.f32 	%f27, %f25, %f26, %f24;
	ld.global.f32 	%f28, [%rd66];
	ld.global.f32 	%f29, [%rd29];
	fma.rn.f32 	%f30, %f28, %f29, %f27;
	ld.global.f32 	%f31, [%rd66+4];
	ld.global.f32 	%f32, [%rd30];
	fma.rn.f32 	%f33, %f31, %f32, %f30;
	ld.global.f32 	%f34, [%rd66+8];
	ld.global.f32 	%f35, [%rd31];
	fma.rn.f32 	%f36, %f34, %f35, %f33;
	ld.global.f32 	%f37, [%rd66+12];
	ld.global.f32 	%f38, [%rd32];
	fma.rn.f32 	%f66, %f37, %f38, %f36;
	add.s32 	%r36, %r36, 8;
	add.s32 	%r35, %r35, %r7;
	add.s64 	%rd66, %rd66, 32;
	setp.ne.s32 	%p3, %r36, 0;
	@%p3 bra 	$L__BB0_3;
$L__BB0_4:
	setp.eq.s32 	%p4, %r4, 0;
	@%p4 bra 	$L__BB0_12;
	and.b32  	%r13, %r18, 3;
	setp.lt.u32 	%p5, %r4, 4;
	@%p5 bra 	$L__BB0_7;
	add.s32 	%r27, %r38, %r3;
	mul.wide.u32 	%rd34, %r27, 4;
	add.s64 	%rd35, %rd2, %rd34;
	ld.global.f32 	%f40, [%rd35];
	mad.lo.s32 	%r28, %r38, %r18, %r2;
	mul.wide.s32 	%rd36, %r28, 4;
	add.s64 	%rd37, %rd1, %rd36;
	ld.global.f32 	%f41, [%rd37];
	fma.rn.f32 	%f42, %f40, %f41, %f66;
	cvt.u64.u32 	%rd38, %r3;
	cvt.u64.u32 	%rd39, %r38;
	add.s64 	%rd40, %rd39, %rd38;
	shl.b64 	%rd41, %rd40, 2;
	add.s64 	%rd42, %rd2, %rd41;
	ld.global.f32 	%f43, [%rd42+4];
	mul.wide.s32 	%rd43, %r18, 4;
	add.s64 	%rd44, %rd37, %rd43;
	ld.global.f32 	%f44, [%rd44];
	fma.rn.f32 	%f45, %f43, %f44, %f42;
	ld.global.f32 	%f46, [%rd42+8];
	add.s64 	%rd45, %rd44, %rd43;
	ld.global.f32 	%f47, [%rd45];
	fma.rn.f32 	%f48, %f46, %f47, %f45;
	ld.global.f32 	%f49, [%rd42+12];
	add.s64 	%rd46, %rd45, %rd43;
	ld.global.f32 	%f50, [%rd46];
	fma.rn.f32 	%f66, %f49, %f50, %f48;
	add.s32 	%r38, %r38, 4;
$L__BB0_7:
	setp.eq.s32 	%p6, %r13, 0;
	@%p6 bra 	$L__BB0_12;
	setp.eq.s32 	%p7, %r13, 1;
	@%p7 bra 	$L__BB0_10;
	add.s32 	%r29, %r38, %r3;
	mul.wide.u32 	%rd47, %r29, 4;
	add.s64 	%rd48, %rd2, %rd47;
	ld.global.f32 	%f52, [%rd48];
	mad.lo.s32 	%r30, %r38, %r18, %r2;
	mul.wide.s32 	%rd49, %r30, 4;
	add.s64 	%rd50, %rd1, %rd49;
	ld.global.f32 	%f53, [%rd50];
	fma.rn.f32 	%f54, %f52, %f53, %f66;
	cvt.u64.u32 	%rd51, %r3;
	cvt.u64.u32 	%rd52, %r38;
	add.s64 	%rd53, %rd52, %rd51;
	shl.b64 	%rd54, %rd53, 2;
	add.s64 	%rd55, %rd2, %rd54;
	ld.global.f32 	%f55, [%rd55+4];
	mul.wide.s32 	%rd56, %r18, 4;
	add.s64 	%rd57, %rd50, %rd56;
	ld.global.f32 	%f56, [%rd57];
	fma.rn.f32 	%f66, %f55, %f56, %f54;
	add.s32 	%r38, %r38, 2;
$L__BB0_10:
	and.b32  	%r31, %r18, 1;
	setp.eq.b32 	%p8, %r31, 1;
	not.pred 	%p9, %p8;
	@%p9 bra 	$L__BB0_12;
	add.s32 	%r32, %r38, %r3;
	mul.wide.u32 	%rd58, %r32, 4;
	add.s64 	%rd59, %rd2, %rd58;
	ld.global.f32 	%f57, [%rd59];
	mad.lo.s32 	%r33, %r38, %r18, %r2;
	mul.wide.s32 	%rd60, %r33, 4;
	add.s64 	%rd61, %rd1, %rd60;
	ld.global.f32 	%f58, [%rd61];
	fma.rn.f32 	%f66, %f57, %f58, %f66;
$L__BB0_12:
	ld.param.u64 	%rd65, [_Z12matMul_naivePKfS0_Pfi_param_2];
	add.s32 	%r34, %r3, %r2;
	cvta.to.global.u64 	%rd62, %rd65;
	mul.wide.s32 	%rd63, %r34, 4;
	add.s64 	%rd64, %rd62, %rd63;
	st.global.f32 	[%rd64], %f66;
$L__BB0_13:
	ret;

}


// ===== COMPILED SASS (sm_100) =====

	.target	sm_100

	.elftype	@"ET_EXEC"


//--------------------- .note.nv.tkinfo           --------------------------
	.section	.note.nv.tkinfo,"",@"SHT_NOTE"
	.sectionflags	@"SHF_NOTE_NV_TKINFO"
	.tkinfo
        /*0018*/ 	.word	0x00000002
        /*0030*/ 	.string	""
        /*0030*/ 	.string	"ptxas"
        /*0030*/ 	.string	"Cuda compilation tools, release 13.0, V13.0.88"
        /*0030*/ 	.string	"Build cuda_13.0.r13.0/compiler.36424714_0"
        /*0030*/ 	.string	"-arch sm_100 -m 64 "



//--------------------- .note.nv.cuinfo           --------------------------
	.section	.note.nv.cuinfo,"",@"SHT_NOTE"
	.sectionflags	@"SHF_NOTE_NV_CUINFO"
        /*0018*/ 	.short	0x0002
        /*001a*/ 	.short	0x0064
        /*001c*/ 	.short	0x0082
	.zero		2


//--------------------- .nv.info                  --------------------------
	.section	.nv.info,"",@"SHT_CUDA_INFO"
	.align	4


	//----- nvinfo : EIATTR_REGCOUNT
	.align		4
        /*0000*/ 	.byte	0x04, 0x2f
        /*0002*/ 	.short	(.L_1 - .L_0)
	.align		4
.L_0:
        /*0004*/ 	.word	index@(_Z12matMul_naivePKfS0_Pfi)
        /*0008*/ 	.word	0x0000001e


	//----- nvinfo : EIATTR_FRAME_SIZE
	.align		4
.L_1:
        /*000c*/ 	.byte	0x04, 0x11
        /*000e*/ 	.short	(.L_3 - .L_2)
	.align		4
.L_2:
        /*0010*/ 	.word	index@(_Z12matMul_naivePKfS0_Pfi)
        /*0014*/ 	.word	0x00000000


	//----- nvinfo : EIATTR_MIN_STACK_SIZE
	.align		4
.L_3:
        /*0018*/ 	.byte	0x04, 0x12
        /*001a*/ 	.short	(.L_5 - .L_4)
	.align		4
.L_4:
        /*001c*/ 	.word	index@(_Z12matMul_naivePKfS0_Pfi)
        /*0020*/ 	.word	0x00000000
.L_5:


//--------------------- .nv.compat                --------------------------
	.section	.nv.compat,"",@"SHT_CUDA_COMPAT_INFO"
	.align	4
        /*0000*/ 	.byte	0x02, 0x09, 0x00, 0x00, 0x02, 0x02, 0x01, 0x00, 0x02, 0x05, 0x05, 0x00, 0x03, 0x07, 0x01, 0x01
        /*0010*/ 	.byte	0x02, 0x03, 0x00, 0x00, 0x02, 0x06, 0x01, 0x00, 0x04, 0x0b, 0x08, 0x00, 0x09, 0x00, 0x00, 0x00
        /*0020*/ 	.byte	0x00, 0x00, 0x00, 0x00


//--------------------- .nv.info._Z12matMul_naivePKfS0_Pfi --------------------------
	.section	.nv.info._Z12matMul_naivePKfS0_Pfi,"",@"SHT_CUDA_INFO"
	.sectionflags	@""
	.align	4


	//----- nvinfo : EIATTR_CUDA_API_VERSION
	.align		4
        /*0000*/ 	.byte	0x04, 0x37
        /*0002*/ 	.short	(.L_7 - .L_6)
.L_6:
        /*0004*/ 	.word	0x00000082


	//----- nvinfo : EIATTR_KPARAM_INFO
	.align		4
.L_7:
        /*0008*/ 	.byte	0x04, 0x17
        /*000a*/ 	.short	(.L_9 - .L_8)
.L_8:
        /*000c*/ 	.word	0x00000000
        /*0010*/ 	.short	0x0003
        /*0012*/ 	.short	0x0018
        /*0014*/ 	.byte	0x00, 0xf0, 0x11, 0x00


	//----- nvinfo : EIATTR_KPARAM_INFO
	.align		4
.L_9:
        /*0018*/ 	.byte	0x04, 0x17
        /*001a*/ 	.short	(.L_11 - .L_10)
.L_10:
        /*001c*/ 	.word	0x00000000
        /*0020*/ 	.short	0x0002
        /*0022*/ 	.short	0x0010
        /*0024*/ 	.byte	0x00, 0xf5, 0x21, 0x00


	//----- nvinfo : EIATTR_KPARAM_INFO
	.align		4
.L_11:
        /*0028*/ 	.byte	0x04, 0x17
        /*002a*/ 	.short	(.L_13 - .L_12)
.L_12:
        /*002c*/ 	.word	0x00000000
        /*0030*/ 	.short	0x0001
        /*0032*/ 	.short	0x0008
        /*0034*/ 	.byte	0x00, 0xf5, 0x21, 0x00


	//----- nvinfo : EIATTR_KPARAM_INFO
	.align		4
.L_13:
        /*0038*/ 	.byte	0x04, 0x17
        /*003a*/ 	.short	(.L_15 - .L_14)
.L_14:
        /*003c*/ 	.word	0x00000000
        /*0040*/ 	.short	0x0000
        /*0042*/ 	.short	0x0000
        /*0044*/ 	.byte	0x00, 0xf5, 0x21, 0x00


	//----- nvinfo : EIATTR_SPARSE_MMA_MASK
	.align		4
.L_15:
        /*0048*/ 	.byte	0x03, 0x50
        /*004a*/ 	.short	0x0000


	//----- nvinfo : EIATTR_MAXREG_COUNT
	.align		4
        /*004c*/ 	.byte	0x03, 0x1b
        /*004e*/ 	.short	0x00ff


	//----- nvinfo : EIATTR_MERCURY_ISA_VERSION
	.align		4
        /*0050*/ 	.byte	0x03, 0x5f
        /*0052*/ 	.short	0x0101


	//----- nvinfo : EIATTR_VRC_CTA_INIT_COUNT
	.align		4
        /*0054*/ 	.byte	0x02, 0x4a
	.zero		1
	.zero		1


	//----- nvinfo : EIATTR_EXIT_INSTR_OFFSETS
	.align		4
        /*0058*/ 	.byte	0x04, 0x1c
        /*005a*/ 	.short	(.L_17 - .L_16)


	//   ....[0]....
.L_16:
        /*005c*/ 	.word	0x000000c0


	//   ....[1]....
        /*0060*/ 	.word	0x00000a90


	//----- nvinfo : EIATTR_CBANK_PARAM_SIZE
	.align		4
.L_17:
        /*0064*/ 	.byte	0x03, 0x19
        /*0066*/ 	.short	0x001c


	//----- nvinfo : EIATTR_PARAM_CBANK
	.align		4
        /*0068*/ 	.byte	0x04, 0x0a
        /*006a*/ 	.short	(.L_19 - .L_18)
	.align		4
.L_18:
        /*006c*/ 	.word	index@(.nv.constant0._Z12matMul_naivePKfS0_Pfi)
        /*0070*/ 	.short	0x0380
        /*0072*/ 	.short	0x001c


	//----- nvinfo : EIATTR_SW_WAR
	.align		4
.L_19:
        /*0074*/ 	.byte	0x04, 0x36
        /*0076*/ 	.short	(.L_21 - .L_20)
.L_20:
        /*0078*/ 	.word	0x00000008
.L_21:


//--------------------- .nv.callgraph             --------------------------
	.section	.nv.callgraph,"",@"SHT_CUDA_CALLGRAPH"
	.align	4
	.sectionentsize	8
	.align		4
        /*0000*/ 	.word	0x00000000
	.align		4
        /*0004*/ 	.word	0xffffffff
	.align		4
        /*0008*/ 	.word	0x00000000
	.align		4
        /*000c*/ 	.word	0xfffffffe
	.align		4
        /*0010*/ 	.word	0x00000000
	.align		4
        /*0014*/ 	.word	0xfffffffd
	.align		4
        /*0018*/ 	.word	0x00000000
	.align		4
        /*001c*/ 	.word	0xfffffffc


//--------------------- .text._Z12matMul_naivePKfS0_Pfi --------------------------
	.section	.text._Z12matMul_naivePKfS0_Pfi,"ax",@progbits
	.align	128
        .global         _Z12matMul_naivePKfS0_Pfi
        .type           _Z12matMul_naivePKfS0_Pfi,@function
        .size           _Z12matMul_naivePKfS0_Pfi,(.L_x_5 - _Z12matMul_naivePKfS0_Pfi)
        .other          _Z12matMul_naivePKfS0_Pfi,@"STO_CUDA_ENTRY STV_DEFAULT"
_Z12matMul_naivePKfS0_Pfi:
.text._Z12matMul_naivePKfS0_Pfi:
[----:B------:R-:W-:Y:S01]  /*0000*/  LDC R1, c[0x0][0x37c] ;  /* 0x0000df00ff017b82 */ /* 0x000fe20000000800 */
[----:B------:R-:W0:Y:S07]  /*0010*/  S2R R0, SR_TID.Y ;  /* 0x0000000000007919 */ /* 0x000e2e0000002200 */
[----:B------:R-:W0:Y:S01]  /*0020*/  S2UR UR4, SR_CTAID.Y ;  /* 0x00000000000479c3 */ /* 0x000e220000002600 */
[----:B------:R-:W1:Y:S01]  /*0030*/  LDCU UR20, c[0x0][0x398] ;  /* 0x00007300ff1477ac */ /* 0x000e620008000800 */
[----:B------:R-:W2:Y:S06]  /*0040*/  S2R R3, SR_TID.X ;  /* 0x0000000000037919 */ /* 0x000eac0000002100 */
[----:B------:R-:W0:Y:S08]  /*0050*/  LDC R13, c[0x0][0x364] ;  /* 0x0000d900ff0d7b82 */ /* 0x000e300000000800 */
[----:B------:R-:W2:Y:S08]  /*0060*/  S2UR UR5, SR_CTAID.X ;  /* 0x00000000000579c3 */ /* 0x000eb00000002500 */
[----:B------:R-:W2:Y:S01]  /*0070*/  LDC R2, c[0x0][0x360] ;  /* 0x0000d800ff027b82 */ /* 0x000ea20000000800 */
[----:B0-----:R-:W-:-:S02]  /*0080*/  IMAD R13, R13, UR4, R0 ;  /* 0x000000040d0d7c24 */ /* 0x001fc4000f8e0200 */
[----:B--2---:R-:W-:-:S05]  /*0090*/  IMAD R0, R2, UR5, R3 ;  /* 0x0000000502007c24 */ /* 0x004fca000f8e0203 */
[----:B------:R-:W-:-:S04]  /*00a0*/  VIMNMX R2, PT, PT, R13, R0, !PT ;  /* 0x000000000d027248 */ /* 0x000fc80007fe0100 */
[----:B-1----:R-:W-:-:S13]  /*00b0*/  ISETP.GE.AND P0, PT, R2, UR20, PT ;  /* 0x0000001402007c0c */ /* 0x002fda000bf06270 */
[----:B------:R-:W-:Y:S05]  /*00c0*/  @P0 EXIT ;  /* 0x000000000000094d */ /* 0x000fea0003800000 */
[----:B------:R-:W-:Y:S01]  /*00d0*/  UISETP.GE.U32.AND UP0, UPT, UR20, 0x8, UPT ;  /* 0x000000081400788c */ /* 0x000fe2000bf06070 */
[----:B------:R-:W-:Y:S02]  /*00e0*/  HFMA2 R12, -RZ, RZ, 0, 0 ;  /* 0x00000000ff0c7431 */ /* 0x000fe400000001ff */
[----:B------:R-:W-:Y:S01]  /*00f0*/  IMAD R13, R13, UR20, RZ ;  /* 0x000000140d0d7c24 */ /* 0x000fe2000f8e02ff */
[----:B------:R-:W-:Y:S01]  /*0100*/  UMOV UR4, URZ ;  /* 0x000000ff00047c82 */ /* 0x000fe20008000000 */
[----:B------:R-:W0:Y:S04]  /*0110*/  LDCU.64 UR18, c[0x0][0x358] ;  /* 0x00006b00ff1277ac */ /* 0x000e280008000a00 */
[----:B------:R-:W-:Y:S05]  /*0120*/  BRA.U !UP0, `(.L_x_0) ;  /* 0x0000000508047547 */ /* 0x000fea000b800000 */
[----:B------:R-:W1:Y:S01]  /*0130*/  LDCU.128 UR24, c[0x0][0x380] ;  /* 0x00007000ff1877ac */ /* 0x000e620008000c00 */
[----:B------:R-:W-:Y:S02]  /*0140*/  MOV R12, RZ ;  /* 0x000000ff000c7202 */ /* 0x000fe40000000f00 */
[----:B------:R-:W-:Y:S01]  /*0150*/  MOV R14, R0 ;  /* 0x00000000000e7202 */ /* 0x000fe20000000f00 */
[----:B------:R-:W-:-:S04]  /*0160*/  ULOP3.LUT UR4, UR20, 0x7ffffff8, URZ, 0xc0, !UPT ;  /* 0x7ffffff814047892 */ /* 0x000fc8000f8ec0ff */
[----:B------:R-:W-:Y:S01]  /*0170*/  UIADD3 UR5, UPT, UPT, -UR4, URZ, URZ ;  /* 0x000000ff04057290 */ /* 0x000fe2000fffe1ff */
[----:B-1----:R-:W-:Y:S01]  /*0180*/  MOV R2, UR24 ;  /* 0x0000001800027c02 */ /* 0x002fe20008000f00 */
[----:B------:R-:W-:Y:S01]  /*0190*/  UIMAD.WIDE UR6, UR20, 0x8, UR26 ;  /* 0x00000008140678a5 */ /* 0x000fe2000f8e021a */
[----:B------:R-:W-:Y:S01]  /*01a0*/  MOV R3, UR25 ;  /* 0x0000001900037c02 */ /* 0x000fe20008000f00 */
[----:B------:R-:W-:Y:S02]  /*01b0*/  UIMAD.WIDE UR8, UR20, 0xc, UR26 ;  /* 0x0000000c140878a5 */ /* 0x000fe4000f8e021a */
[----:B------:R-:W-:Y:S01]  /*01c0*/  UIMAD.WIDE UR10, UR20, 0x10, UR26 ;  /* 0x00000010140a78a5 */ /* 0x000fe2000f8e021a */
[----:B------:R-:W-:Y:S01]  /*01d0*/  IMAD.WIDE.U32 R2, R13, 0x4, R2 ;  /* 0x000000040d027825 */ /* 0x000fe200078e0002 */
[----:B------:R-:W-:Y:S02]  /*01e0*/  UIMAD.WIDE UR12, UR20, 0x14, UR26 ;  /* 0x00000014140c78a5 */ /* 0x000fe4000f8e021a */
[----:B------:R-:W-:Y:S01]  /*01f0*/  UIMAD.WIDE UR14, UR20, 0x18, UR26 ;  /* 0x00000018140e78a5 */ /* 0x000fe2000f8e021a */
[----:B------:R-:W-:Y:S01]  /*0200*/  IADD3 R2, P0, PT, R2, 0x10, RZ ;  /* 0x0000001002027810 */ /* 0x000fe20007f1e0ff */
[----:B------:R-:W-:-:S03]  /*0210*/  UIMAD.WIDE UR16, UR20, 0x1c, UR26 ;  /* 0x0000001c141078a5 */ /* 0x000fc6000f8e021a */
[----:B------:R-:W-:-:S09]  /*0220*/  IADD3.X R3, PT, PT, RZ, R3, RZ, P0, !PT ;  /* 0x00000003ff037210 */ /* 0x000fd200007fe4ff */
.L_x_1:
[----:B------:R-:W-:Y:S01]  /*0230*/  UIMAD.WIDE UR22, UR20, 0x4, UR26 ;  /* 0x00000004141678a5 */ /* 0x000fe2000f8e021a */
[----:B------:R-:W-:Y:S02]  /*0240*/  IMAD.MOV.U32 R23, RZ, RZ, 0x4 ;  /* 0x00000004ff177424 */ /* 0x000fe400078e00ff */
[----:B------:R-:W-:Y:S01]  /*0250*/  HFMA2 R11, -RZ, RZ, 0, 2.384185791015625e-07 ;  /* 0x00000004ff0b7431 */ /* 0x000fe200000001ff */
[----:B------:R-:W-:Y:S01]  /*0260*/  MOV R25, 0x4 ;  /* 0x0000000400197802 */ /* 0x000fe20000000f00 */
[----:B0-----:R-:W2:Y:S01]  /*0270*/  LDG.E R21, desc[UR18][R2.64+-0x10] ;  /* 0xfffff01202157981 */ /* 0x001ea2000c1e1900 */
[C---:B------:R-:W-:Y:S01]  /*0280*/  IMAD.WIDE R22, R14.reuse, R23, UR26 ;  /* 0x0000001a0e167e25 */ /* 0x040fe2000f8e0217 */
[----:B------:R-:W-:Y:S02]  /*0290*/  MOV R8, UR22 ;  /* 0x0000001600087c02 */ /* 0x000fe40008000f00 */
[----:B------:R-:W-:Y:S01]  /*02a0*/  MOV R9, UR23 ;  /* 0x0000001700097c02 */ /* 0x000fe20008000f00 */
[----:B------:R-:W3:Y:S02]  /*02b0*/  LDG.E R19, desc[UR18][R2.64+-0xc] ;  /* 0xfffff41202137981 */ /* 0x000ee4000c1e1900 */
[----:B------:R-:W-:-:S02]  /*02c0*/  IMAD.WIDE R8, R14, 0x4, R8 ;  /* 0x000000040e087825 */ /* 0x000fc400078e0208 */
[----:B------:R-:W2:Y:S01]  /*02d0*/  LDG.E R22, desc[UR18][R22.64] ;  /* 0x0000001216167981 */ /* 0x000ea2000c1e1900 */
[----:B------:R-:W-:Y:S01]  /*02e0*/  MOV R5, 0x4 ;  /* 0x0000000400057802 */ /* 0x000fe20000000f00 */
[C---:B------:R-:W-:Y:S02]  /*02f0*/  IMAD.WIDE R24, R14.reuse, R25, UR6 ;  /* 0x000000060e187e25 */ /* 0x040fe4000f8e0219 */
[----:B------:R0:W3:Y:S02]  /*0300*/  LDG.E R20, desc[UR18][R8.64] ;  /* 0x0000001208147981 */ /* 0x0000e4000c1e1900 */
[----:B------:R-:W-:Y:S02]  /*0310*/  IMAD.WIDE R10, R14, R11, UR8 ;  /* 0x000000080e0a7e25 */ /* 0x000fe4000f8e020b */
[----:B------:R-:W4:Y:S04]  /*0320*/  LDG.E R18, desc[UR18][R24.64] ;  /* 0x0000001218127981 */ /* 0x000f28000c1e1900 */
[----:B------:R-:W4:Y:S01]  /*0330*/  LDG.E R17, desc[UR18][R2.64+-0x8] ;  /* 0xfffff81202117981 */ /* 0x000f22000c1e1900 */
[----:B0-----:R-:W-:-:S02]  /*0340*/  HFMA2 R9, -RZ, RZ, 0, 2.384185791015625e-07 ;  /* 0x00000004ff097431 */ /* 0x001fc400000001ff */
[----:B------:R-:W-:Y:S01]  /*0350*/  IMAD.MOV.U32 R7, RZ, RZ, 0x4 ;  /* 0x00000004ff077424 */ /* 0x000fe200078e00ff */
[----:B------:R0:W5:Y:S01]  /*0360*/  LDG.E R16, desc[UR18][R10.64] ;  /* 0x000000120a107981 */ /* 0x000162000c1e1900 */
[----:B------:R-:W-:-:S03]  /*0370*/  IMAD.WIDE R4, R14, R5, UR10 ;  /* 0x0000000a0e047e25 */ /* 0x000fc6000f8e0205 */
[----:B------:R-:W5:Y:S01]  /*0380*/  LDG.E R15, desc[UR18][R2.64+-0x4] ;  /* 0xfffffc12020f7981 */ /* 0x000f62000c1e1900 */
[C---:B------:R-:W-:Y:S01]  /*0390*/  IMAD.WIDE R6, R14.reuse, R7, UR12 ;  /* 0x0000000c0e067e25 */ /* 0x040fe2000f8e0207 */
[----:B------:R-:W-:Y:S02]  /*03a0*/  MOV R27, 0x4 ;  /* 0x00000004001b7802 */ /* 0x000fe40000000f00 */
[----:B------:R1:W5:Y:S01]  /*03b0*/  LDG.E R4, desc[UR18][R4.64] ;  /* 0x0000001204047981 */ /* 0x000362000c1e1900 */
[----:B------:R-:W-:-:S03]  /*03c0*/  IMAD.WIDE R8, R14, R9, UR14 ;  /* 0x0000000e0e087e25 */ /* 0x000fc6000f8e0209 */
[----:B------:R-:W5:Y:S01]  /*03d0*/  LDG.E R23, desc[UR18][R2.64] ;  /* 0x0000001202177981 */ /* 0x000f62000c1e1900 */
[----:B0-----:R-:W-:-:S03]  /*03e0*/  IMAD.WIDE R10, R14, R27, UR16 ;  /* 0x000000100e0a7e25 */ /* 0x001fc6000f8e021b */
[----:B------:R-:W5:Y:S04]  /*03f0*/  LDG.E R7, desc[UR18][R6.64] ;  /* 0x0000001206077981 */ /* 0x000f68000c1e1900 */
[----:B------:R-:W5:Y:S04]  /*0400*/  LDG.E R24, desc[UR18][R2.64+0x4] ;  /* 0x0000041202187981 */ /* 0x000f68000c1e1900 */
[----:B------:R-:W5:Y:S04]  /*0410*/  LDG.E R8, desc[UR18][R8.64] ;  /* 0x0000001208087981 */ /* 0x000f68000c1e1900 */
[----:B------:R-:W5:Y:S04]  /*0420*/  LDG.E R25, desc[UR18][R2.64+0x8] ;  /* 0x0000081202197981 */ /* 0x000f68000c1e1900 */
[----:B------:R-:W5:Y:S04]  /*0430*/  LDG.E R10, desc[UR18][R10.64] ;  /* 0x000000120a0a7981 */ /* 0x000f68000c1e1900 */
[----:B------:R0:W5:Y:S01]  /*0440*/  LDG.E R27, desc[UR18][R2.64+0xc] ;  /* 0x00000c12021b7981 */ /* 0x000162000c1e1900 */
[----:B------:R-:W-:-:S04]  /*0450*/  UIADD3 UR5, UPT, UPT, UR5, 0x8, URZ ;  /* 0x0000000805057890 */ /* 0x000fc8000fffe0ff */
[----:B------:R-:W-:Y:S01]  /*0460*/  UISETP.NE.AND UP0, UPT, UR5, URZ, UPT ;  /* 0x000000ff0500728c */ /* 0x000fe2000bf05270 */
[----:B-1----:R-:W-:Y:S02]  /*0470*/  MOV R5, UR20 ;  /* 0x0000001400057c02 */ /* 0x002fe40008000f00 */
[----:B0-----:R-:W-:Y:S02]  /*0480*/  IADD3 R2, P0, PT, R2, 0x20, RZ ;  /* 0x0000002002027810 */ /* 0x001fe40007f1e0ff */
[----:B------:R-:W-:Y:S02]  /*0490*/  LEA R14, R5, R14, 0x3 ;  /* 0x0000000e050e7211 */ /* 0x000fe400078e18ff */
[----:B------:R-:W-:Y:S01]  /*04a0*/  IADD3.X R3, PT, PT, RZ, R3, RZ, P0, !PT ;  /* 0x00000003ff037210 */ /* 0x000fe200007fe4ff */
[----:B--2---:R-:W-:-:S04]  /*04b0*/  FFMA R22, R21, R22, R12 ;  /* 0x0000001615167223 */ /* 0x004fc8000000000c */
[----:B---3--:R-:W-:-:S04]  /*04c0*/  FFMA R20, R19, R20, R22 ;  /* 0x0000001413147223 */ /* 0x008fc80000000016 */
[----:B----4-:R-:W-:-:S04]  /*04d0*/  FFMA R18, R17, R18, R20 ;  /* 0x0000001211127223 */ /* 0x010fc80000000014 */
[----:B-----5:R-:W-:-:S04]  /*04e0*/  FFMA R16, R15, R16, R18 ;  /* 0x000000100f107223 */ /* 0x020fc80000000012 */
[----:B------:R-:W-:-:S04]  /*04f0*/  FFMA R23, R23, R4, R16 ;  /* 0x0000000417177223 */ /* 0x000fc80000000010 */
[----:B------:R-:W-:-:S04]  /*0500*/  FFMA R24, R24, R7, R23 ;  /* 0x0000000718187223 */ /* 0x000fc80000000017 */
[----:B------:R-:W-:-:S04]  /*0510*/  FFMA R8, R25, R8, R24 ;  /* 0x0000000819087223 */ /* 0x000fc80000000018 */
[----:B------:R-:W-:Y:S01]  /*0520*/  FFMA R12, R27, R10, R8 ;  /* 0x0000000a1b0c7223 */ /* 0x000fe20000000008 */
[----:B------:R-:W-:Y:S06]  /*0530*/  BRA.U UP0, `(.L_x_1) ;  /* 0xfffffffd003c7547 */ /* 0x000fec000b83ffff */
.L_x_0:
[----:B------:R-:W-:-:S04]  /*0540*/  ULOP3.LUT UR6, UR20, 0x7, URZ, 0xc0, !UPT ;  /* 0x0000000714067892 */ /* 0x000fc8000f8ec0ff */
[----:B------:R-:W-:-:S09]  /*0550*/  UISETP.NE.AND UP0, UPT, UR6, URZ, UPT ;  /* 0x000000ff0600728c */ /* 0x000fd2000bf05270 */
[----:B------:R-:W-:Y:S05]  /*0560*/  BRA.U !UP0, `(.L_x_2) ;  /* 0x0000000508387547 */ /* 0x000fea000b800000 */
[----:B------:R-:W-:Y:S02]  /*0570*/  UISETP.GE.U32.AND UP0, UPT, UR6, 0x4, UPT ;  /* 0x000000040600788c */ /* 0x000fe4000bf06070 */
[----:B------:R-:W-:-:S04]  /*0580*/  ULOP3.LUT UR5, UR20, 0x3, URZ, 0xc0, !UPT ;  /* 0x0000000314057892 */ /* 0x000fc8000f8ec0ff */
[----:B------:R-:W-:-:S03]  /*0590*/  UISETP.NE.AND UP1, UPT, UR5, URZ, UPT ;  /* 0x000000ff0500728c */ /* 0x000fc6000bf25270 */
[----:B------:R-:W-:Y:S08]  /*05a0*/  BRA.U !UP0, `(.L_x_3) ;  /* 0x00000001087c7547 */ /* 0x000ff0000b800000 */
[----:B------:R-:W1:Y:S01]  /*05b0*/  LDC.64 R6, c[0x0][0x388] ;  /* 0x0000e200ff067b82 */ /* 0x000e620000000a00 */
[----:B------:R-:W2:Y:S01]  /*05c0*/  LDCU.64 UR6, c[0x0][0x380] ;  /* 0x00007000ff0677ac */ /* 0x000ea20008000a00 */
[----:B------:R-:W-:Y:S01]  /*05d0*/  IMAD.U32 R9, RZ, RZ, UR4 ;  /* 0x00000004ff097e24 */ /* 0x000fe2000f8e00ff */
[C---:B------:R-:W-:Y:S02]  /*05e0*/  IADD3 R3, PT, PT, R13.reuse, UR4, RZ ;  /* 0x000000040d037c10 */ /* 0x040fe4000fffe0ff */
[----:B------:R-:W-:Y:S01]  /*05f0*/  IADD3 R10, P0, PT, R13, UR4, RZ ;  /* 0x000000040d0a7c10 */ /* 0x000fe2000ff1e0ff */
[----:B------:R-:W-:Y:S01]  /*0600*/  IMAD R9, R9, UR20, R0 ;  /* 0x0000001409097c24 */ /* 0x000fe2000f8e0200 */
[----:B------:R-:W-:Y:S01]  /*0610*/  MOV R11, UR20 ;  /* 0x00000014000b7c02 */ /* 0x000fe20008000f00 */
[----:B------:R-:W3:Y:S01]  /*0620*/  LDC.64 R4, c[0x0][0x380] ;  /* 0x0000e000ff047b82 */ /* 0x000ee20000000a00 */
[----:B------:R-:W-:Y:S01]  /*0630*/  MOV R15, UR20 ;  /* 0x00000014000f7c02 */ /* 0x000fe20008000f00 */
[----:B-1----:R-:W-:Y:S01]  /*0640*/  IMAD.WIDE R6, R9, 0x4, R6 ;  /* 0x0000000409067825 */ /* 0x002fe200078e0206 */
[----:B------:R-:W-:-:S05]  /*0650*/  MOV R9, UR20 ;  /* 0x0000001400097c02 */ /* 0x000fca0008000f00 */
[----:B------:R-:W-:Y:S02]  /*0660*/  IMAD.WIDE R8, R9, 0x4, R6 ;  /* 0x0000000409087825 */ /* 0x000fe400078e0206 */
[----:B0-----:R-:W4:Y:S02]  /*0670*/  LDG.E R6, desc[UR18][R6.64] ;  /* 0x0000001206067981 */ /* 0x001f24000c1e1900 */
[----:B---3--:R-:W-:Y:S01]  /*0680*/  IMAD.WIDE.U32 R4, R3, 0x4, R4 ;  /* 0x0000000403047825 */ /* 0x008fe200078e0004 */
[----:B------:R-:W-:Y:S01]  /*0690*/  IADD3.X R3, PT, PT, RZ, RZ, RZ, P0, !PT ;  /* 0x000000ffff037210 */ /* 0x000fe200007fe4ff */
[----:B------:R-:W3:Y:S01]  /*06a0*/  LDG.E R17, desc[UR18][R8.64] ;  /* 0x0000001208117981 */ /* 0x000ee2000c1e1900 */
[----:B--2---:R-:W-:-:S03]  /*06b0*/  LEA R2, P0, R10, UR6, 0x2 ;  /* 0x000000060a027c11 */ /* 0x004fc6000f8010ff */
[----:B------:R-:W4:Y:S01]  /*06c0*/  LDG.E R5, desc[UR18][R4.64] ;  /* 0x0000001204057981 */ /* 0x000f22000c1e1900 */
[----:B------:R-:W-:Y:S01]  /*06d0*/  LEA.HI.X R3, R10, UR7, R3, 0x2, P0 ;  /* 0x000000070a037c11 */ /* 0x000fe200080f1403 */
[----:B------:R-:W-:-:S04]  /*06e0*/  IMAD.WIDE R10, R11, 0x4, R8 ;  /* 0x000000040b0a7825 */ /* 0x000fc800078e0208 */
[----:B------:R-:W3:Y:S01]  /*06f0*/  LDG.E R16, desc[UR18][R2.64+0x4] ;  /* 0x0000041202107981 */ /* 0x000ee2000c1e1900 */
[----:B------:R-:W-:-:S03]  /*0700*/  IMAD.WIDE R14, R15, 0x4, R10 ;  /* 0x000000040f0e7825 */ /* 0x000fc600078e020a */
[----:B------:R-:W2:Y:S04]  /*0710*/  LDG.E R19, desc[UR18][R10.64] ;  /* 0x000000120a137981 */ /* 0x000ea8000c1e1900 */
[----:B------:R-:W2:Y:S04]  /*0720*/  LDG.E R18, desc[UR18][R2.64+0x8] ;  /* 0x0000081202127981 */ /* 0x000ea8000c1e1900 */
[----:B------:R-:W5:Y:S04]  /*0730*/  LDG.E R20, desc[UR18][R2.64+0xc] ;  /* 0x00000c1202147981 */ /* 0x000f68000c1e1900 */
[----:B------:R-:W5:Y:S01]  /*0740*/  LDG.E R14, desc[UR18][R14.64] ;  /* 0x000000120e0e7981 */ /* 0x000f62000c1e1900 */
[----:B------:R-:W-:Y:S01]  /*0750*/  UIADD3 UR4, UPT, UPT, UR4, 0x4, URZ ;  /* 0x0000000404047890 */ /* 0x000fe2000fffe0ff */
[----:B----4-:R-:W-:-:S04]  /*0760*/  FFMA R5, R5, R6, R12 ;  /* 0x0000000605057223 */ /* 0x010fc8000000000c */
[----:B---3--:R-:W-:-:S04]  /*0770*/  FFMA R5, R16, R17, R5 ;  /* 0x0000001110057223 */ /* 0x008fc80000000005 */
[----:B--2---:R-:W-:-:S04]  /*0780*/  FFMA R5, R18, R19, R5 ;  /* 0x0000001312057223 */ /* 0x004fc80000000005 */
[----:B-----5:R-:W-:-:S07]  /*0790*/  FFMA R12, R20, R14, R5 ;  /* 0x0000000e140c7223 */ /* 0x020fce0000000005 */
.L_x_3:
[----:B------:R-:W-:Y:S05]  /*07a0*/  BRA.U !UP1, `(.L_x_2) ;  /* 0x0000000109a87547 */ /* 0x000fea000b800000 */
[----:B------:R-:W-:Y:S01]  /*07b0*/  UISETP.NE.AND UP0, UPT, UR5, 0x1, UPT ;  /* 0x000000010500788c */ /* 0x000fe2000bf05270 */
[----:B------:R-:W-:Y:S01]  /*07c0*/  MOV R7, UR4 ;  /* 0x0000000400077c02 */ /* 0x000fe20008000f00 */
[----:B------:R-:W-:Y:S02]  /*07d0*/  ULOP3.LUT UR5, UR20, 0x1, URZ, 0xc0, !UPT ;  /* 0x0000000114057892 */ /* 0x000fe4000f8ec0ff */
[----:B------:R-:W-:Y:S02]  /*07e0*/  MOV R15, UR20 ;  /* 0x00000014000f7c02 */ /* 0x000fe40008000f00 */
[----:B------:R-:W-:Y:S01]  /*07f0*/  UISETP.NE.U32.AND UP1, UPT, UR5, 0x1, UPT ;  /* 0x000000010500788c */ /* 0x000fe2000bf25070 */
[----:B------:R-:W-:-:S04]  /*0800*/  PLOP3.LUT P1, PT, PT, PT, UP0, 0x80, 0x8 ;  /* 0x000000000008781c */ /* 0x000fc80003f2f008 */
[----:B------:R-:W1:Y:S01]  /*0810*/  @UP0 LDCU.128 UR8, c[0x0][0x380] ;  /* 0x00007000ff0807ac */ /* 0x000e620008000c00 */
[----:B------:R-:W-:Y:S01]  /*0820*/  PLOP3.LUT P0, PT, PT, PT, UP1, 0x80, 0x8 ;  /* 0x000000000008781c */ /* 0x000fe20003f0f018 */
[----:B------:R-:W2:Y:S04]  /*0830*/  @UP0 LDCU.64 UR6, c[0x0][0x380] ;  /* 0x00007000ff0607ac */ /* 0x000ea80008000a00 */
[----:B------:R-:W3:Y:S03]  /*0840*/  @!UP1 LDCU.128 UR12, c[0x0][0x380] ;  /* 0x00007000ff0c97ac */ /* 0x000ee60008000c00 */
[C---:B------:R-:W-:Y:S02]  /*0850*/  @P1 IADD3 R3, PT, PT, R13.reuse, UR4, RZ ;  /* 0x000000040d031c10 */ /* 0x040fe4000fffe0ff */
[----:B------:R-:W-:Y:S01]  /*0860*/  @P1 IADD3 R6, P2, PT, R13, UR4, RZ ;  /* 0x000000040d061c10 */ /* 0x000fe2000ff5e0ff */
[----:B------:R-:W-:Y:S01]  /*0870*/  @UP0 UIADD3 UR4, UPT, UPT, UR4, 0x2, URZ ;  /* 0x0000000204040890 */ /* 0x000fe2000fffe0ff */
[----:B-1----:R-:W-:Y:S01]  /*0880*/  MOV R11, UR9 ;  /* 0x00000009000b7c02 */ /* 0x002fe20008000f00 */
[----:B------:R-:W-:Y:S01]  /*0890*/  IMAD.U32 R10, RZ, RZ, UR8 ;  /* 0x00000008ff0a7e24 */ /* 0x000fe2000f8e00ff */
[----:B------:R-:W-:-:S02]  /*08a0*/  MOV R4, UR10 ;  /* 0x0000000a00047c02 */ /* 0x000fc40008000f00 */
[----:B------:R-:W-:Y:S01]  /*08b0*/  MOV R5, UR11 ;  /* 0x0000000b00057c02 */ /* 0x000fe20008000f00 */
[----:B------:R-:W-:-:S04]  /*08c0*/  @P1 IMAD.WIDE.U32 R10, R3, 0x4, R10 ;  /* 0x00000004030a1825 */ /* 0x000fc800078e000a */
[----:B------:R-:W-:Y:S01]  /*08d0*/  @P1 IMAD R3, R7, UR20, R0 ;  /* 0x0000001407031c24 */ /* 0x000fe2000f8e0200 */
[----:B------:R-:W-:Y:S01]  /*08e0*/  @P1 IADD3.X R7, PT, PT, RZ, RZ, RZ, P2, !PT ;  /* 0x000000ffff071210 */ /* 0x000fe200017fe4ff */
[----:B------:R-:W-:Y:S01]  /*08f0*/  IMAD.U32 R19, RZ, RZ, UR4 ;  /* 0x00000004ff137e24 */ /* 0x000fe2000f8e00ff */
[C---:B--2---:R-:W-:Y:S01]  /*0900*/  @P1 LEA R2, P2, R6.reuse, UR6, 0x2 ;  /* 0x0000000606021c11 */ /* 0x044fe2000f8410ff */
[----:B------:R-:W-:Y:S01]  /*0910*/  @P1 IMAD.WIDE R4, R3, 0x4, R4 ;  /* 0x0000000403041825 */ /* 0x000fe200078e0204 */
[----:B------:R-:W-:Y:S01]  /*0920*/  @!P0 IADD3 R17, PT, PT, R13, UR4, RZ ;  /* 0x000000040d118c10 */ /* 0x000fe2000fffe0ff */
[----:B0-----:R-:W2:Y:S01]  /*0930*/  @P1 LDG.E R11, desc[UR18][R10.64] ;  /* 0x000000120a0b1981 */ /* 0x001ea2000c1e1900 */
[----:B------:R-:W-:Y:S01]  /*0940*/  @P1 LEA.HI.X R3, R6, UR7, R7, 0x2, P2 ;  /* 0x0000000706031c11 */ /* 0x000fe200090f1407 */
[----:B------:R-:W-:Y:S01]  /*0950*/  @!P0 IMAD R19, R19, UR20, R0 ;  /* 0x0000001413138c24 */ /* 0x000fe2000f8e0200 */
[----:B---3--:R-:W-:Y:S01]  /*0960*/  MOV R6, UR12 ;  /* 0x0000000c00067c02 */ /* 0x008fe20008000f00 */
[----:B------:R-:W-:Y:S01]  /*0970*/  @P1 IMAD.WIDE R14, R15, 0x4, R4 ;  /* 0x000000040f0e1825 */ /* 0x000fe200078e0204 */
[----:B------:R-:W-:Y:S01]  /*0980*/  MOV R7, UR13 ;  /* 0x0000000d00077c02 */ /* 0x000fe20008000f00 */
[----:B------:R-:W2:Y:S01]  /*0990*/  @P1 LDG.E R4, desc[UR18][R4.64] ;  /* 0x0000001204041981 */ /* 0x000ea2000c1e1900 */
[----:B------:R-:W-:-:S02]  /*09a0*/  MOV R8, UR14 ;  /* 0x0000000e00087c02 */ /* 0x000fc40008000f00 */
[----:B------:R-:W-:Y:S01]  /*09b0*/  MOV R9, UR15 ;  /* 0x0000000f00097c02 */ /* 0x000fe20008000f00 */
[----:B------:R-:W-:Y:S01]  /*09c0*/  @!P0 IMAD.WIDE.U32 R6, R17, 0x4, R6 ;  /* 0x0000000411068825 */ /* 0x000fe200078e0006 */
[----:B------:R-:W3:Y:S03]  /*09d0*/  @P1 LDG.E R14, desc[UR18][R14.64] ;  /* 0x000000120e0e1981 */ /* 0x000ee6000c1e1900 */
[----:B------:R-:W-:Y:S01]  /*09e0*/  @!P0 IMAD.WIDE R8, R19, 0x4, R8 ;  /* 0x0000000413088825 */ /* 0x000fe200078e0208 */
[----:B------:R-:W3:Y:S04]  /*09f0*/  @P1 LDG.E R2, desc[UR18][R2.64+0x4] ;  /* 0x0000041202021981 */ /* 0x000ee8000c1e1900 */
[----:B------:R-:W4:Y:S04]  /*0a00*/  @!P0 LDG.E R7, desc[UR18][R6.64] ;  /* 0x0000001206078981 */ /* 0x000f28000c1e1900 */
[----:B------:R-:W4:Y:S01]  /*0a10*/  @!P0 LDG.E R8, desc[UR18][R8.64] ;  /* 0x0000001208088981 */ /* 0x000f22000c1e1900 */
[----:B--2---:R-:W-:-:S04]  /*0a20*/  @P1 FFMA R11, R11, R4, R12 ;  /* 0x000000040b0b1223 */ /* 0x004fc8000000000c */
[----:B---3--:R-:W-:-:S04]  /*0a30*/  @P1 FFMA R12, R2, R14, R11 ;  /* 0x0000000e020c1223 */ /* 0x008fc8000000000b */
[----:B----4-:R-:W-:-:S07]  /*0a40*/  @!P0 FFMA R12, R7, R8, R12 ;  /* 0x00000008070c8223 */ /* 0x010fce000000000c */
.L_x_2:
[----:B------:R-:W1:Y:S01]  /*0a50*/  LDC.64 R2, c[0x0][0x390] ;  /* 0x0000e400ff027b82 */ /* 0x000e620000000a00 */
[----:B------:R-:W-:-:S05]  /*0a60*/  IADD3 R13, PT, PT, R0, R13, RZ ;  /* 0x0000000d000d7210 */ /* 0x000fca0007ffe0ff */
[----:B-1----:R-:W-:-:S05]  /*0a70*/  IMAD.WIDE R2, R13, 0x4, R2 ;  /* 0x000000040d027825 */ /* 0x002fca00078e0202 */
[----:B0-----:R-:W-:Y:S01]  /*0a80*/  STG.E desc[UR18][R2.64], R12 ;  /* 0x0000000c02007986 */ /* 0x001fe2000c101912 */
[----:B------:R-:W-:Y:S05]  /*0a90*/  EXIT ;  /* 0x000000000000794d */ /* 0x000fea0003800000 */
.L_x_4:
[----:B------:R-:W-:-:S00]  /*0aa0*/  BRA `(.L_x_4) ;  /* 0xfffffffc00fc7947 */ /* 0x000fc0000383ffff */
[----:B------:R-:W-:-:S00]  /*0ab0*/  NOP ;  /* 0x0000000000007918 */ /* 0x000fc00000000000 */
        /* <DEDUP_REMOVED lines=12> */
.L_x_5:


//--------------------- .nv.shared.reserved.0     --------------------------
	.section	.nv.shared.reserved.0,"aw",@nobits
	.weak		__nv_reservedSMEM_offset_0_alias
	.size		__nv_reservedSMEM_offset_0_alias, 0, 64
	.other		__nv_reservedSMEM_offset_0_alias,@"STO_CUDA_RESERVED_SHARED STV_DEFAULT"
__nv_reservedSMEM_offset_0_alias:
	.zero		0
	.zero		64


//--------------------- .nv.constant0._Z12matMul_naivePKfS0_Pfi --------------------------
	.section	.nv.constant0._Z12matMul_naivePKfS0_Pfi,"a",@progbits
	.sectionflags	@""
	.align	4
.nv.constant0._Z12matMul_naivePKfS0_Pfi:
	.zero		924


//--------------------- SYMBOLS --------------------------

	.type		.nv.reservedSmem.offset0,@object
	.size		.nv.reservedSmem.offset0,0x4
